//
// Generated by NVIDIA NVVM Compiler
//
// Compiler Build ID: CL-36424714
// Cuda compilation tools, release 13.0, V13.0.88
// Based on NVVM 20.0.0
//

.version 9.0
.target sm_100
.address_size 64

	// .globl	_Z10ssp_on_gpumPmS_

.visible .entry _Z10ssp_on_gpumPmS_(
	.param .u64 _Z10ssp_on_gpumPmS__param_0,
	.param .u64 .ptr .align 1 _Z10ssp_on_gpumPmS__param_1,
	.param .u64 .ptr .align 1 _Z10ssp_on_gpumPmS__param_2
)
{
	.reg .pred 	%p<14>;
	.reg .b32 	%r<5>;
	.reg .b64 	%rd<219>;

	ld.param.u64 	%rd44, [_Z10ssp_on_gpumPmS__param_0];
	ld.param.u64 	%rd47, [_Z10ssp_on_gpumPmS__param_1];
	ld.param.u64 	%rd45, [_Z10ssp_on_gpumPmS__param_2];
	cvta.to.global.u64 	%rd1, %rd47;
	mov.u32 	%r1, %ctaid.x;
	mov.u32 	%r2, %ntid.x;
	mov.u32 	%r3, %tid.x;
	mad.lo.s32 	%r4, %r1, %r2, %r3;
	cvt.u64.u32 	%rd2, %r4;
	setp.eq.s64 	%p1, %rd44, 0;
	mov.b64 	%rd218, 0;
	@%p1 bra 	$L__BB0_13;
	and.b64  	%rd3, %rd44, 15;
	setp.lt.u64 	%p2, %rd44, 16;
	mov.b64 	%rd207, 0;
	mov.u64 	%rd204, %rd2;
	mov.u64 	%rd218, %rd207;
	@%p2 bra 	$L__BB0_4;
	and.b64  	%rd207, %rd44, -16;
	add.s64 	%rd198, %rd1, 64;
	mov.b64 	%rd218, 0;
	mov.u64 	%rd199, %rd207;
	mov.u64 	%rd204, %rd2;
$L__BB0_3:
	.pragma "nounroll";
	ld.global.u64 	%rd51, [%rd198+-64];
	and.b64  	%rd52, %rd204, 1;
	setp.eq.b64 	%p3, %rd52, 1;
	selp.b64 	%rd53, %rd51, 0, %p3;
	add.s64 	%rd54, %rd53, %rd218;
	ld.global.u64 	%rd55, [%rd198+-56];
	shl.b64 	%rd56, %rd204, 62;
	shr.s64 	%rd57, %rd56, 63;
	and.b64  	%rd58, %rd57, %rd55;
	add.s64 	%rd59, %rd58, %rd54;
	ld.global.u64 	%rd60, [%rd198+-48];
	shl.b64 	%rd61, %rd204, 61;
	shr.s64 	%rd62, %rd61, 63;
	and.b64  	%rd63, %rd62, %rd60;
	add.s64 	%rd64, %rd63, %rd59;
	ld.global.u64 	%rd65, [%rd198+-40];
	shl.b64 	%rd66, %rd204, 60;
	shr.s64 	%rd67, %rd66, 63;
	and.b64  	%rd68, %rd67, %rd65;
	add.s64 	%rd69, %rd68, %rd64;
	ld.global.u64 	%rd70, [%rd198+-32];
	shl.b64 	%rd71, %rd204, 59;
	shr.s64 	%rd72, %rd71, 63;
	and.b64  	%rd73, %rd72, %rd70;
	add.s64 	%rd74, %rd73, %rd69;
	ld.global.u64 	%rd75, [%rd198+-24];
	shl.b64 	%rd76, %rd204, 58;
	shr.s64 	%rd77, %rd76, 63;
	and.b64  	%rd78, %rd77, %rd75;
	add.s64 	%rd79, %rd78, %rd74;
	ld.global.u64 	%rd80, [%rd198+-16];
	shl.b64 	%rd81, %rd204, 57;
	shr.s64 	%rd82, %rd81, 63;
	and.b64  	%rd83, %rd82, %rd80;
	add.s64 	%rd84, %rd83, %rd79;
	ld.global.u64 	%rd85, [%rd198+-8];
	shl.b64 	%rd86, %rd204, 56;
	shr.s64 	%rd87, %rd86, 63;
	and.b64  	%rd88, %rd87, %rd85;
	add.s64 	%rd89, %rd88, %rd84;
	ld.global.u64 	%rd90, [%rd198];
	shl.b64 	%rd91, %rd204, 55;
	shr.s64 	%rd92, %rd91, 63;
	and.b64  	%rd93, %rd92, %rd90;
	add.s64 	%rd94, %rd93, %rd89;
	ld.global.u64 	%rd95, [%rd198+8];
	shl.b64 	%rd96, %rd204, 54;
	shr.s64 	%rd97, %rd96, 63;
	and.b64  	%rd98, %rd97, %rd95;
	add.s64 	%rd99, %rd98, %rd94;
	ld.global.u64 	%rd100, [%rd198+16];
	shl.b64 	%rd101, %rd204, 53;
	shr.s64 	%rd102, %rd101, 63;
	and.b64  	%rd103, %rd102, %rd100;
	add.s64 	%rd104, %rd103, %rd99;
	ld.global.u64 	%rd105, [%rd198+24];
	shl.b64 	%rd106, %rd204, 52;
	shr.s64 	%rd107, %rd106, 63;
	and.b64  	%rd108, %rd107, %rd105;
	add.s64 	%rd109, %rd108, %rd104;
	ld.global.u64 	%rd110, [%rd198+32];
	shl.b64 	%rd111, %rd204, 51;
	shr.s64 	%rd112, %rd111, 63;
	and.b64  	%rd113, %rd112, %rd110;
	add.s64 	%rd114, %rd113, %rd109;
	ld.global.u64 	%rd115, [%rd198+40];
	shl.b64 	%rd116, %rd204, 50;
	shr.s64 	%rd117, %rd116, 63;
	and.b64  	%rd118, %rd117, %rd115;
	add.s64 	%rd119, %rd118, %rd114;
	ld.global.u64 	%rd120, [%rd198+48];
	shl.b64 	%rd121, %rd204, 49;
	shr.s64 	%rd122, %rd121, 63;
	and.b64  	%rd123, %rd122, %rd120;
	add.s64 	%rd124, %rd123, %rd119;
	ld.global.u64 	%rd125, [%rd198+56];
	shl.b64 	%rd126, %rd204, 48;
	shr.s64 	%rd127, %rd126, 63;
	and.b64  	%rd128, %rd127, %rd125;
	add.s64 	%rd218, %rd128, %rd124;
	shr.u64 	%rd204, %rd204, 16;
	add.s64 	%rd199, %rd199, -16;
	add.s64 	%rd198, %rd198, 128;
	setp.ne.s64 	%p4, %rd199, 0;
	@%p4 bra 	$L__BB0_3;
$L__BB0_4:
	setp.eq.s64 	%p5, %rd3, 0;
	@%p5 bra 	$L__BB0_13;
	and.b64  	%rd18, %rd44, 7;
	setp.lt.u64 	%p6, %rd3, 8;
	@%p6 bra 	$L__BB0_7;
	shl.b64 	%rd130, %rd207, 3;
	add.s64 	%rd131, %rd1, %rd130;
	ld.global.u64 	%rd132, [%rd131];
	and.b64  	%rd133, %rd204, 1;
	setp.eq.b64 	%p7, %rd133, 1;
	selp.b64 	%rd134, %rd132, 0, %p7;
	add.s64 	%rd135, %rd134, %rd218;
	ld.global.u64 	%rd136, [%rd131+8];
	shl.b64 	%rd137, %rd204, 62;
	shr.s64 	%rd138, %rd137, 63;
	and.b64  	%rd139, %rd138, %rd136;
	add.s64 	%rd140, %rd139, %rd135;
	ld.global.u64 	%rd141, [%rd131+16];
	shl.b64 	%rd142, %rd204, 61;
	shr.s64 	%rd143, %rd142, 63;
	and.b64  	%rd144, %rd143, %rd141;
	add.s64 	%rd145, %rd144, %rd140;
	ld.global.u64 	%rd146, [%rd131+24];
	shl.b64 	%rd147, %rd204, 60;
	shr.s64 	%rd148, %rd147, 63;
	and.b64  	%rd149, %rd148, %rd146;
	add.s64 	%rd150, %rd149, %rd145;
	ld.global.u64 	%rd151, [%rd131+32];
	shl.b64 	%rd152, %rd204, 59;
	shr.s64 	%rd153, %rd152, 63;
	and.b64  	%rd154, %rd153, %rd151;
	add.s64 	%rd155, %rd154, %rd150;
	ld.global.u64 	%rd156, [%rd131+40];
	shl.b64 	%rd157, %rd204, 58;
	shr.s64 	%rd158, %rd157, 63;
	and.b64  	%rd159, %rd158, %rd156;
	add.s64 	%rd160, %rd159, %rd155;
	ld.global.u64 	%rd161, [%rd131+48];
	shl.b64 	%rd162, %rd204, 57;
	shr.s64 	%rd163, %rd162, 63;
	and.b64  	%rd164, %rd163, %rd161;
	add.s64 	%rd165, %rd164, %rd160;
	ld.global.u64 	%rd166, [%rd131+56];
	shl.b64 	%rd167, %rd204, 56;
	shr.s64 	%rd168, %rd167, 63;
	and.b64  	%rd169, %rd168, %rd166;
	add.s64 	%rd218, %rd169, %rd165;
	shr.u64 	%rd204, %rd204, 8;
	add.s64 	%rd207, %rd207, 8;
$L__BB0_7:
	setp.eq.s64 	%p8, %rd18, 0;
	@%p8 bra 	$L__BB0_13;
	and.b64  	%rd214, %rd44, 3;
	setp.lt.u64 	%p9, %rd18, 4;
	@%p9 bra 	$L__BB0_10;
	shl.b64 	%rd171, %rd207, 3;
	add.s64 	%rd172, %rd1, %rd171;
	ld.global.u64 	%rd173, [%rd172];
	and.b64  	%rd174, %rd204, 1;
	setp.eq.b64 	%p10, %rd174, 1;
	selp.b64 	%rd175, %rd173, 0, %p10;
	add.s64 	%rd176, %rd175, %rd218;
	ld.global.u64 	%rd177, [%rd172+8];
	shl.b64 	%rd178, %rd204, 62;
	shr.s64 	%rd179, %rd178, 63;
	and.b64  	%rd180, %rd179, %rd177;
	add.s64 	%rd181, %rd180, %rd176;
	ld.global.u64 	%rd182, [%rd172+16];
	shl.b64 	%rd183, %rd204, 61;
	shr.s64 	%rd184, %rd183, 63;
	and.b64  	%rd185, %rd184, %rd182;
	add.s64 	%rd186, %rd185, %rd181;
	ld.global.u64 	%rd187, [%rd172+24];
	shl.b64 	%rd188, %rd204, 60;
	shr.s64 	%rd189, %rd188, 63;
	and.b64  	%rd190, %rd189, %rd187;
	add.s64 	%rd218, %rd190, %rd186;
	shr.u64 	%rd204, %rd204, 4;
	add.s64 	%rd207, %rd207, 4;
$L__BB0_10:
	setp.eq.s64 	%p11, %rd214, 0;
	@%p11 bra 	$L__BB0_13;
	shl.b64 	%rd191, %rd207, 3;
	add.s64 	%rd215, %rd1, %rd191;
$L__BB0_12:
	.pragma "nounroll";
	ld.global.u64 	%rd192, [%rd215];
	and.b64  	%rd193, %rd204, 1;
	setp.eq.b64 	%p12, %rd193, 1;
	selp.b64 	%rd194, %rd192, 0, %p12;
	add.s64 	%rd218, %rd194, %rd218;
	shr.u64 	%rd204, %rd204, 1;
	add.s64 	%rd215, %rd215, 8;
	add.s64 	%rd214, %rd214, -1;
	setp.ne.s64 	%p13, %rd214, 0;
	@%p13 bra 	$L__BB0_12;
$L__BB0_13:
	cvta.to.global.u64 	%rd195, %rd45;
	shl.b64 	%rd196, %rd2, 3;
	add.s64 	%rd197, %rd195, %rd196;
	st.global.u64 	[%rd197], %rd218;
	ret;

}


// ===== COMPILED SASS (sm_100) =====

	.target	sm_100

	.elftype	@"ET_EXEC"


//--------------------- .note.nv.tkinfo           --------------------------
	.section	.note.nv.tkinfo,"",@"SHT_NOTE"
	.sectionflags	@"SHF_NOTE_NV_TKINFO"
	.tkinfo
        /*0018*/ 	.word	0x00000002
        /*0030*/ 	.string	""
        /*0030*/ 	.string	"ptxas"
        /*0030*/ 	.string	"Cuda compilation tools, release 13.0, V13.0.88"
        /*0030*/ 	.string	"Build cuda_13.0.r13.0/compiler.36424714_0"
        /*0030*/ 	.string	"-arch sm_100 -m 64 "



//--------------------- .note.nv.cuinfo           --------------------------
	.section	.note.nv.cuinfo,"",@"SHT_NOTE"
	.sectionflags	@"SHF_NOTE_NV_CUINFO"
        /*0018*/ 	.short	0x0002
        /*001a*/ 	.short	0x0064
        /*001c*/ 	.short	0x0082
	.zero		2


//--------------------- .nv.info                  --------------------------
	.section	.nv.info,"",@"SHT_CUDA_INFO"
	.align	4


	//----- nvinfo : EIATTR_REGCOUNT
	.align		4
        /*0000*/ 	.byte	0x04, 0x2f
        /*0002*/ 	.short	(.L_1 - .L_0)
	.align		4
.L_0:
        /*0004*/ 	.word	index@(_Z10ssp_on_gpumPmS_)
        /*0008*/ 	.word	0x00000020


	//----- nvinfo : EIATTR_FRAME_SIZE
	.align		4
.L_1:
        /*000c*/ 	.byte	0x04, 0x11
        /*000e*/ 	.short	(.L_3 - .L_2)
	.align		4
.L_2:
        /*0010*/ 	.word	index@(_Z10ssp_on_gpumPmS_)
        /*0014*/ 	.word	0x00000000


	//----- nvinfo : EIATTR_MIN_STACK_SIZE
	.align		4
.L_3:
        /*0018*/ 	.byte	0x04, 0x12
        /*001a*/ 	.short	(.L_5 - .L_4)
	.align		4
.L_4:
        /*001c*/ 	.word	index@(_Z10ssp_on_gpumPmS_)
        /*0020*/ 	.word	0x00000000
.L_5:


//--------------------- .nv.compat                --------------------------
	.section	.nv.compat,"",@"SHT_CUDA_COMPAT_INFO"
	.align	4
        /*0000*/ 	.byte	0x02, 0x09, 0x00, 0x00, 0x02, 0x02, 0x01, 0x00, 0x02, 0x05, 0x05, 0x00, 0x03, 0x07, 0x01, 0x01
        /*0010*/ 	.byte	0x02, 0x03, 0x00, 0x00, 0x02, 0x06, 0x01, 0x00, 0x04, 0x0b, 0x08, 0x00, 0x09, 0x00, 0x00, 0x00
        /*0020*/ 	.byte	0x00, 0x00, 0x00, 0x00


//--------------------- .nv.info._Z10ssp_on_gpumPmS_ --------------------------
	.section	.nv.info._Z10ssp_on_gpumPmS_,"",@"SHT_CUDA_INFO"
	.sectionflags	@""
	.align	4


	//----- nvinfo : EIATTR_CUDA_API_VERSION
	.align		4
        /*0000*/ 	.byte	0x04, 0x37
        /*0002*/ 	.short	(.L_7 - .L_6)
.L_6:
        /*0004*/ 	.word	0x00000082


	//----- nvinfo : EIATTR_KPARAM_INFO
	.align		4
.L_7:
        /*0008*/ 	.byte	0x04, 0x17
        /*000a*/ 	.short	(.L_9 - .L_8)
.L_8:
        /*000c*/ 	.word	0x00000000
        /*0010*/ 	.short	0x0002
        /*0012*/ 	.short	0x0010
        /*0014*/ 	.byte	0x00, 0xf5, 0x21, 0x00


	//----- nvinfo : EIATTR_KPARAM_INFO
	.align		4
.L_9:
        /*0018*/ 	.byte	0x04, 0x17
        /*001a*/ 	.short	(.L_11 - .L_10)
.L_10:
        /*001c*/ 	.word	0x00000000
        /*0020*/ 	.short	0x0001
        /*0022*/ 	.short	0x0008
        /*0024*/ 	.byte	0x00, 0xf5, 0x21, 0x00


	//----- nvinfo : EIATTR_KPARAM_INFO
	.align		4
.L_11:
        /*0028*/ 	.byte	0x04, 0x17
        /*002a*/ 	.short	(.L_13 - .L_12)
.L_12:
        /*002c*/ 	.word	0x00000000
        /*0030*/ 	.short	0x0000
        /*0032*/ 	.short	0x0000
        /*0034*/ 	.byte	0x00, 0xf0, 0x21, 0x00


	//----- nvinfo : EIATTR_SPARSE_MMA_MASK
	.align		4
.L_13:
        /*0038*/ 	.byte	0x03, 0x50
        /*003a*/ 	.short	0x0000


	//----- nvinfo : EIATTR_MAXREG_COUNT
	.align		4
        /*003c*/ 	.byte	0x03, 0x1b
        /*003e*/ 	.short	0x00ff


	//----- nvinfo : EIATTR_MERCURY_ISA_VERSION
	.align		4
        /*0040*/ 	.byte	0x03, 0x5f
        /*0042*/ 	.short	0x0101


	//----- nvinfo : EIATTR_VRC_CTA_INIT_COUNT
	.align		4
        /*0044*/ 	.byte	0x02, 0x4a
	.zero		1
	.zero		1


	//----- nvinfo : EIATTR_EXIT_INSTR_OFFSETS
	.align		4
        /*0048*/ 	.byte	0x04, 0x1c
        /*004a*/ 	.short	(.L_15 - .L_14)


	//   ....[0]....
.L_14:
        /*004c*/ 	.word	0x000012b0


	//----- nvinfo : EIATTR_CBANK_PARAM_SIZE
	.align		4
.L_15:
        /*0050*/ 	.byte	0x03, 0x19
        /*0052*/ 	.short	0x0018


	//----- nvinfo : EIATTR_PARAM_CBANK
	.align		4
        /*0054*/ 	.byte	0x04, 0x0a
        /*0056*/ 	.short	(.L_17 - .L_16)
	.align		4
.L_16:
        /*0058*/ 	.word	index@(.nv.constant0._Z10ssp_on_gpumPmS_)
        /*005c*/ 	.short	0x0380
        /*005e*/ 	.short	0x0018


	//----- nvinfo : EIATTR_SW_WAR
	.align		4
.L_17:
        /*0060*/ 	.byte	0x04, 0x36
        /*0062*/ 	.short	(.L_19 - .L_18)
.L_18:
        /*0064*/ 	.word	0x00000008
.L_19:


//--------------------- .nv.callgraph             --------------------------
	.section	.nv.callgraph,"",@"SHT_CUDA_CALLGRAPH"
	.align	4
	.sectionentsize	8
	.align		4
        /*0000*/ 	.word	0x00000000
	.align		4
        /*0004*/ 	.word	0xffffffff
	.align		4
        /*0008*/ 	.word	0x00000000
	.align		4
        /*000c*/ 	.word	0xfffffffe
	.align		4
        /*0010*/ 	.word	0x00000000
	.align		4
        /*0014*/ 	.word	0xfffffffd
	.align		4
        /*0018*/ 	.word	0x00000000
	.align		4
        /*001c*/ 	.word	0xfffffffc


//--------------------- .text._Z10ssp_on_gpumPmS_ --------------------------
	.section	.text._Z10ssp_on_gpumPmS_,"ax",@progbits
	.align	128
        .global         _Z10ssp_on_gpumPmS_
        .type           _Z10ssp_on_gpumPmS_,@function
        .size           _Z10ssp_on_gpumPmS_,(.L_x_7 - _Z10ssp_on_gpumPmS_)
        .other          _Z10ssp_on_gpumPmS_,@"STO_CUDA_ENTRY STV_DEFAULT"
_Z10ssp_on_gpumPmS_:
.text._Z10ssp_on_gpumPmS_:
[----:B------:R-:W-:Y:S01]  /*0000*/  LDC R1, c[0x0][0x37c] ;  /* 0x0000df00ff017b82 */ /* 0x000fe20000000800 */
[----:B------:R-:W0:Y:S01]  /*0010*/  LDCU.64 UR8, c[0x0][0x380] ;  /* 0x00007000ff0877ac */ /* 0x000e220008000a00 */
[----:B------:R-:W1:Y:S06]  /*0020*/  S2R R3, SR_TID.X ;  /* 0x0000000000037919 */ /* 0x000e6c0000002100 */
[----:B------:R-:W1:Y:S01]  /*0030*/  S2UR UR4, SR_CTAID.X ;  /* 0x00000000000479c3 */ /* 0x000e620000002500 */
[----:B------:R-:W-:Y:S01]  /*0040*/  CS2R R10, SRZ ;  /* 0x00000000000a7805 */ /* 0x000fe2000001ff00 */
[----:B------:R-:W2:Y:S06]  /*0050*/  LDCU.64 UR12, c[0x0][0x358] ;  /* 0x00006b00ff0c77ac */ /* 0x000eac0008000a00 */
[----:B------:R-:W1:Y:S01]  /*0060*/  LDC R0, c[0x0][0x360] ;  /* 0x0000d800ff007b82 */ /* 0x000e620000000800 */
[----:B0-----:R-:W-:-:S04]  /*0070*/  UISETP.NE.U32.AND UP0, UPT, UR8, URZ, UPT ;  /* 0x000000ff0800728c */ /* 0x001fc8000bf05070 */
[----:B------:R-:W-:Y:S01]  /*0080*/  UISETP.NE.AND.EX UP0, UPT, UR9, URZ, UPT, UP0 ;  /* 0x000000ff0900728c */ /* 0x000fe2000bf05300 */
[----:B-1----:R-:W-:-:S08]  /*0090*/  IMAD R0, R0, UR4, R3 ;  /* 0x0000000400007c24 */ /* 0x002fd0000f8e0203 */
[----:B--2---:R-:W-:Y:S05]  /*00a0*/  BRA.U !UP0, `(.L_x_0) ;  /* 0x0000001108707547 */ /* 0x004fea000b800000 */
[----:B------:R-:W-:Y:S01]  /*00b0*/  UISETP.GE.U32.AND UP1, UPT, UR8, 0x10, UPT ;  /* 0x000000100800788c */ /* 0x000fe2000bf26070 */
[----:B------:R-:W-:Y:S01]  /*00c0*/  IMAD.MOV.U32 R9, RZ, RZ, R0 ;  /* 0x000000ffff097224 */ /* 0x000fe200078e0000 */
[----:B------:R-:W-:Y:S01]  /*00d0*/  ULOP3.LUT UR14, UR8, 0xf, URZ, 0xc0, !UPT ;  /* 0x0000000f080e7892 */ /* 0x000fe2000f8ec0ff */
[----:B------:R-:W-:Y:S01]  /*00e0*/  IMAD.MOV.U32 R8, RZ, RZ, RZ ;  /* 0x000000ffff087224 */ /* 0x000fe200078e00ff */
[----:B------:R-:W-:Y:S01]  /*00f0*/  UISETP.GE.U32.AND.EX UP1, UPT, UR9, URZ, UPT, UP1 ;  /* 0x000000ff0900728c */ /* 0x000fe2000bf26110 */
[----:B------:R-:W-:Y:S01]  /*0100*/  CS2R R10, SRZ ;  /* 0x00000000000a7805 */ /* 0x000fe2000001ff00 */
[----:B------:R-:W-:Y:S01]  /*0110*/  UISETP.NE.U32.AND UP0, UPT, UR14, URZ, UPT ;  /* 0x000000ff0e00728c */ /* 0x000fe2000bf05070 */
[----:B------:R-:W-:Y:S01]  /*0120*/  UMOV UR5, URZ ;  /* 0x000000ff00057c82 */ /* 0x000fe20008000000 */
[----:B------:R-:W-:Y:S02]  /*0130*/  UMOV UR6, URZ ;  /* 0x000000ff00067c82 */ /* 0x000fe40008000000 */
[----:B------:R-:W-:-:S03]  /*0140*/  UISETP.NE.AND.EX UP0, UPT, URZ, URZ, UPT, UP0 ;  /* 0x000000ffff00728c */ /* 0x000fc6000bf05300 */
[----:B------:R-:W-:Y:S08]  /*0150*/  BRA.U !UP1, `(.L_x_1) ;  /* 0x0000000909147547 */ /* 0x000ff0000b800000 */
[----:B------:R-:W0:Y:S01]  /*0160*/  LDCU.64 UR10, c[0x0][0x388] ;  /* 0x00007100ff0a77ac */ /* 0x000e220008000a00 */
[----:B------:R-:W-:Y:S01]  /*0170*/  CS2R R10, SRZ ;  /* 0x00000000000a7805 */ /* 0x000fe2000001ff00 */
[----:B------:R-:W-:Y:S01]  /*0180*/  IMAD.MOV.U32 R9, RZ, RZ, R0 ;  /* 0x000000ffff097224 */ /* 0x000fe200078e0000 */
[----:B------:R-:W1:Y:S01]  /*0190*/  LDCU UR6, c[0x0][0x384] ;  /* 0x00007080ff0677ac */ /* 0x000e620008000800 */
[----:B------:R-:W-:Y:S01]  /*01a0*/  IMAD.MOV.U32 R8, RZ, RZ, RZ ;  /* 0x000000ffff087224 */ /* 0x000fe200078e00ff */
[----:B------:R-:W-:Y:S02]  /*01b0*/  ULOP3.LUT UR5, UR8, 0xfffffff0, URZ, 0xc0, !UPT ;  /* 0xfffffff008057892 */ /* 0x000fe4000f8ec0ff */
[----:B0-----:R-:W-:-:S04]  /*01c0*/  UIADD3 UR4, UP1, UPT, UR10, 0x40, URZ ;  /* 0x000000400a047890 */ /* 0x001fc8000ff3e0ff */
[----:B------:R-:W-:Y:S02]  /*01d0*/  UIADD3.X UR7, UPT, UPT, URZ, UR11, URZ, UP1, !UPT ;  /* 0x0000000bff077290 */ /* 0x000fe40008ffe4ff */
[----:B------:R-:W-:Y:S01]  /*01e0*/  IMAD.U32 R2, RZ, RZ, UR4 ;  /* 0x00000004ff027e24 */ /* 0x000fe2000f8e00ff */
[----:B------:R-:W-:-:S03]  /*01f0*/  UMOV UR4, UR5 ;  /* 0x0000000500047c82 */ /* 0x000fc60008000000 */
[----:B------:R-:W-:Y:S01]  /*0200*/  IMAD.U32 R3, RZ, RZ, UR7 ;  /* 0x00000007ff037e24 */ /* 0x000fe2000f8e00ff */
[----:B-1----:R-:W-:-:S06]  /*0210*/  UMOV UR7, UR6 ;  /* 0x0000000600077c82 */ /* 0x002fcc0008000000 */
.L_x_2:
[----:B------:R-:W2:Y:S04]  /*0220*/  LDG.E.64 R22, desc[UR12][R2.64+-0x38] ;  /* 0xffffc80c02167981 */ /* 0x000ea8000c1e1b00 */
[----:B------:R-:W3:Y:S04]  /*0230*/  LDG.E.64 R20, desc[UR12][R2.64+-0x40] ;  /* 0xffffc00c02147981 */ /* 0x000ee8000c1e1b00 */
[----:B------:R-:W4:Y:S04]  /*0240*/  LDG.E.64 R14, desc[UR12][R2.64+-0x28] ;  /* 0xffffd80c020e7981 */ /* 0x000f28000c1e1b00 */
[----:B------:R-:W5:Y:S04]  /*0250*/  LDG.E.64 R18, desc[UR12][R2.64+-0x30] ;  /* 0xffffd00c02127981 */ /* 0x000f68000c1e1b00 */
[----:B------:R-:W5:Y:S04]  /*0260*/  LDG.E.64 R12, desc[UR12][R2.64+-0x20] ;  /* 0xffffe00c020c7981 */ /* 0x000f68000c1e1b00 */
[----:B------:R-:W5:Y:S04]  /*0270*/  LDG.E.64 R16, desc[UR12][R2.64+-0x18] ;  /* 0xffffe80c02107981 */ /* 0x000f68000c1e1b00 */
[----:B------:R-:W5:Y:S04]  /*0280*/  LDG.E.64 R4, desc[UR12][R2.64+-0x10] ;  /* 0xfffff00c02047981 */ /* 0x000f68000c1e1b00 */
[----:B------:R-:W5:Y:S01]  /*0290*/  LDG.E.64 R6, desc[UR12][R2.64+-0x8] ;  /* 0xfffff80c02067981 */ /* 0x000f62000c1e1b00 */
[C---:B------:R-:W-:Y:S01]  /*02a0*/  LOP3.LUT R24, R9.reuse, 0x1, RZ, 0xc0, !PT ;  /* 0x0000000109187812 */ /* 0x040fe200078ec0ff */
[----:B------:R-:W-:-:S03]  /*02b0*/  IMAD.SHL.U32 R27, R9, 0x40000000, RZ ;  /* 0x40000000091b7824 */ /* 0x000fc600078e00ff */
[----:B------:R-:W-:Y:S02]  /*02c0*/  ISETP.NE.U32.AND P0, PT, R24, 0x1, PT ;  /* 0x000000011800780c */ /* 0x000fe40003f05070 */
[--C-:B------:R-:W-:Y:S02]  /*02d0*/  SHF.R.S32.HI R25, RZ, 0x1f, R27.reuse ;  /* 0x0000001fff197819 */ /* 0x100fe4000001141b */
[----:B------:R-:W-:Y:S02]  /*02e0*/  SHF.R.S32.HI R27, RZ, 0x1f, R27 ;  /* 0x0000001fff1b7819 */ /* 0x000fe4000001141b */
[----:B------:R-:W-:Y:S01]  /*02f0*/  ISETP.NE.U32.AND.EX P0, PT, RZ, RZ, PT, P0 ;  /* 0x000000ffff00720c */ /* 0x000fe20003f05100 */
[----:B------:R-:W-:Y:S01]  /*0300*/  IMAD.SHL.U32 R29, R9, 0x20000000, RZ ;  /* 0x20000000091d7824 */ /* 0x000fe200078e00ff */
[----:B--2---:R-:W-:Y:S02]  /*0310*/  LOP3.LUT R25, R25, R22, RZ, 0xc0, !PT ;  /* 0x0000001619197212 */ /* 0x004fe400078ec0ff */
[----:B------:R-:W-:-:S02]  /*0320*/  LOP3.LUT R22, R27, R23, RZ, 0xc0, !PT ;  /* 0x000000171b167212 */ /* 0x000fc400078ec0ff */
[----:B---3--:R-:W-:Y:S02]  /*0330*/  SEL R23, R20, RZ, !P0 ;  /* 0x000000ff14177207 */ /* 0x008fe40004000000 */
[----:B------:R-:W-:Y:S02]  /*0340*/  SEL R20, R21, RZ, !P0 ;  /* 0x000000ff15147207 */ /* 0x000fe40004000000 */
[----:B------:R-:W-:Y:S01]  /*0350*/  IADD3 R23, P0, P1, R25, R23, R10 ;  /* 0x0000001719177210 */ /* 0x000fe2000791e00a */
[----:B------:R-:W-:-:S03]  /*0360*/  IMAD.SHL.U32 R25, R9, 0x10000000, RZ ;  /* 0x1000000009197824 */ /* 0x000fc600078e00ff */
[----:B------:R-:W-:Y:S02]  /*0370*/  IADD3.X R22, PT, PT, R22, R20, R11, P0, P1 ;  /* 0x0000001416167210 */ /* 0x000fe400007e240b */
[----:B------:R-:W2:Y:S01]  /*0380*/  LDG.E.64 R10, desc[UR12][R2.64] ;  /* 0x0000000c020a7981 */ /* 0x000ea2000c1e1b00 */
[----:B------:R-:W-:Y:S02]  /*0390*/  SHF.R.S32.HI R21, RZ, 0x1f, R25 ;  /* 0x0000001fff157819 */ /* 0x000fe40000011419 */
[--C-:B------:R-:W-:Y:S02]  /*03a0*/  SHF.R.S32.HI R27, RZ, 0x1f, R29.reuse ;  /* 0x0000001fff1b7819 */ /* 0x100fe4000001141d */
[----:B------:R-:W-:Y:S02]  /*03b0*/  SHF.R.S32.HI R29, RZ, 0x1f, R29 ;  /* 0x0000001fff1d7819 */ /* 0x000fe4000001141d */
[----:B----4-:R-:W-:Y:S02]  /*03c0*/  LOP3.LUT R14, R21, R14, RZ, 0xc0, !PT ;  /* 0x0000000e150e7212 */ /* 0x010fe400078ec0ff */
[----:B------:R-:W-:-:S02]  /*03d0*/  SHF.R.S32.HI R25, RZ, 0x1f, R25 ;  /* 0x0000001fff197819 */ /* 0x000fc40000011419 */
[----:B-----5:R-:W-:Y:S02]  /*03e0*/  LOP3.LUT R18, R27, R18, RZ, 0xc0, !PT ;  /* 0x000000121b127212 */ /* 0x020fe400078ec0ff */
[----:B------:R-:W-:Y:S01]  /*03f0*/  LOP3.LUT R20, R29, R19, RZ, 0xc0, !PT ;  /* 0x000000131d147212 */ /* 0x000fe200078ec0ff */
[----:B------:R-:W-:Y:S01]  /*0400*/  IMAD.SHL.U32 R27, R9, 0x8000000, RZ ;  /* 0x08000000091b7824 */ /* 0x000fe200078e00ff */
[----:B------:R-:W-:Y:S02]  /*0410*/  LOP3.LUT R19, R25, R15, RZ, 0xc0, !PT ;  /* 0x0000000f19137212 */ /* 0x000fe400078ec0ff */
[----:B------:R-:W-:Y:S02]  /*0420*/  IADD3 R23, P0, P1, R14, R18, R23 ;  /* 0x000000120e177210 */ /* 0x000fe4000791e017 */
[----:B------:R-:W3:Y:S01]  /*0430*/  LDG.E.64 R14, desc[UR12][R2.64+0x8] ;  /* 0x0000080c020e7981 */ /* 0x000ee2000c1e1b00 */
[----:B------:R-:W-:Y:S01]  /*0440*/  IMAD.SHL.U32 R21, R9, 0x4000000, RZ ;  /* 0x0400000009157824 */ /* 0x000fe200078e00ff */
[----:B------:R-:W-:-:S02]  /*0450*/  SHF.R.S32.HI R25, RZ, 0x1f, R27 ;  /* 0x0000001fff197819 */ /* 0x000fc4000001141b */
[----:B------:R-:W-:Y:S02]  /*0460*/  IADD3.X R22, PT, PT, R19, R20, R22, P0, P1 ;  /* 0x0000001413167210 */ /* 0x000fe400007e2416 */
[----:B------:R-:W-:Y:S02]  /*0470*/  SHF.R.S32.HI R27, RZ, 0x1f, R27 ;  /* 0x0000001fff1b7819 */ /* 0x000fe4000001141b */
[--C-:B------:R-:W-:Y:S02]  /*0480*/  SHF.R.S32.HI R19, RZ, 0x1f, R21.reuse ;  /* 0x0000001fff137819 */ /* 0x100fe40000011415 */
[----:B------:R-:W-:Y:S02]  /*0490*/  SHF.R.S32.HI R21, RZ, 0x1f, R21 ;  /* 0x0000001fff157819 */ /* 0x000fe40000011415 */
[----:B------:R-:W-:Y:S01]  /*04a0*/  LOP3.LUT R20, R27, R13, RZ, 0xc0, !PT ;  /* 0x0000000d1b147212 */ /* 0x000fe200078ec0ff */
[----:B------:R-:W-:Y:S01]  /*04b0*/  IMAD.SHL.U32 R27, R9, 0x2000000, RZ ;  /* 0x02000000091b7824 */ /* 0x000fe200078e00ff */
[----:B------:R-:W-:-:S02]  /*04c0*/  LOP3.LUT R18, R25, R12, RZ, 0xc0, !PT ;  /* 0x0000000c19127212 */ /* 0x000fc400078ec0ff */
[----:B------:R-:W-:Y:S01]  /*04d0*/  LOP3.LUT R19, R19, R16, RZ, 0xc0, !PT ;  /* 0x0000001013137212 */ /* 0x000fe200078ec0ff */
[----:B------:R-:W4:Y:S01]  /*04e0*/  LDG.E.64 R12, desc[UR12][R2.64+0x10] ;  /* 0x0000100c020c7981 */ /* 0x000f22000c1e1b00 */
[----:B------:R-:W-:-:S03]  /*04f0*/  LOP3.LUT R21, R21, R17, RZ, 0xc0, !PT ;  /* 0x0000001115157212 */ /* 0x000fc600078ec0ff */
[----:B------:R-:W5:Y:S01]  /*0500*/  LDG.E.64 R16, desc[UR12][R2.64+0x18] ;  /* 0x0000180c02107981 */ /* 0x000f62000c1e1b00 */
[--C-:B------:R-:W-:Y:S02]  /*0510*/  SHF.R.S32.HI R25, RZ, 0x1f, R27.reuse ;  /* 0x0000001fff197819 */ /* 0x100fe4000001141b */
[----:B------:R-:W-:Y:S02]  /*0520*/  SHF.R.S32.HI R27, RZ, 0x1f, R27 ;  /* 0x0000001fff1b7819 */ /* 0x000fe4000001141b */
[----:B------:R-:W-:Y:S02]  /*0530*/  IADD3 R23, P0, P1, R19, R18, R23 ;  /* 0x0000001213177210 */ /* 0x000fe4000791e017 */
[----:B------:R-:W-:Y:S01]  /*0540*/  LOP3.LUT R4, R25, R4, RZ, 0xc0, !PT ;  /* 0x0000000419047212 */ /* 0x000fe200078ec0ff */
[----:B------:R-:W5:Y:S01]  /*0550*/  LDG.E.64 R18, desc[UR12][R2.64+0x20] ;  /* 0x0000200c02127981 */ /* 0x000f62000c1e1b00 */
[----:B------:R-:W-:Y:S01]  /*0560*/  LOP3.LUT R25, R27, R5, RZ, 0xc0, !PT ;  /* 0x000000051b197212 */ /* 0x000fe200078ec0ff */
[----:B------:R-:W-:Y:S01]  /*0570*/  IMAD.SHL.U32 R27, R9, 0x1000000, RZ ;  /* 0x01000000091b7824 */ /* 0x000fe200078e00ff */
[----:B------:R-:W-:-:S02]  /*0580*/  IADD3.X R22, PT, PT, R21, R20, R22, P0, P1 ;  /* 0x0000001415167210 */ /* 0x000fc400007e2416 */
[----:B------:R-:W5:Y:S02]  /*0590*/  LDG.E.64 R20, desc[UR12][R2.64+0x28] ;  /* 0x0000280c02147981 */ /* 0x000f64000c1e1b00 */
[--C-:B------:R-:W-:Y:S02]  /*05a0*/  SHF.R.S32.HI R5, RZ, 0x1f, R27.reuse ;  /* 0x0000001fff057819 */ /* 0x100fe4000001141b */
[----:B------:R-:W-:Y:S02]  /*05b0*/  SHF.R.S32.HI R27, RZ, 0x1f, R27 ;  /* 0x0000001fff1b7819 */ /* 0x000fe4000001141b */
[----:B------:R-:W-:Y:S02]  /*05c0*/  LOP3.LUT R5, R5, R6, RZ, 0xc0, !PT ;  /* 0x0000000605057212 */ /* 0x000fe400078ec0ff */
[----:B------:R-:W-:Y:S02]  /*05d0*/  LOP3.LUT R24, R27, R7, RZ, 0xc0, !PT ;  /* 0x000000071b187212 */ /* 0x000fe400078ec0ff */
[----:B------:R-:W-:Y:S01]  /*05e0*/  IADD3 R23, P0, P1, R5, R4, R23 ;  /* 0x0000000405177210 */ /* 0x000fe2000791e017 */
[----:B------:R-:W5:Y:S04]  /*05f0*/  LDG.E.64 R6, desc[UR12][R2.64+0x30] ;  /* 0x0000300c02067981 */ /* 0x000f68000c1e1b00 */
[----:B------:R0:W5:Y:S01]  /*0600*/  LDG.E.64 R4, desc[UR12][R2.64+0x38] ;  /* 0x0000380c02047981 */ /* 0x000162000c1e1b00 */
[----:B------:R-:W-:Y:S01]  /*0610*/  IMAD.SHL.U32 R27, R9, 0x800000, RZ ;  /* 0x00800000091b7824 */ /* 0x000fe200078e00ff */
[----:B------:R-:W-:-:S04]  /*0620*/  IADD3.X R22, PT, PT, R24, R25, R22, P0, P1 ;  /* 0x0000001918167210 */ /* 0x000fc800007e2416 */
[--C-:B------:R-:W-:Y:S02]  /*0630*/  SHF.R.S32.HI R25, RZ, 0x1f, R27.reuse ;  /* 0x0000001fff197819 */ /* 0x100fe4000001141b */
[----:B------:R-:W-:Y:S01]  /*0640*/  SHF.R.S32.HI R27, RZ, 0x1f, R27 ;  /* 0x0000001fff1b7819 */ /* 0x000fe2000001141b */
[----:B------:R-:W-:-:S04]  /*0650*/  UIADD3 UR4, UP1, UPT, UR4, -0x10, URZ ;  /* 0xfffffff004047890 */ /* 0x000fc8000ff3e0ff */
[----:B------:R-:W-:Y:S02]  /*0660*/  UIADD3.X UR7, UPT, UPT, UR7, -0x1, URZ, UP1, !UPT ;  /* 0xffffffff07077890 */ /* 0x000fe40008ffe4ff */
[----:B------:R-:W-:-:S04]  /*0670*/  UISETP.NE.U32.AND UP1, UPT, UR4, URZ, UPT ;  /* 0x000000ff0400728c */ /* 0x000fc8000bf25070 */
[----:B------:R-:W-:Y:S01]  /*0680*/  UISETP.NE.AND.EX UP1, UPT, UR7, URZ, UPT, UP1 ;  /* 0x000000ff0700728c */ /* 0x000fe2000bf25310 */
[----:B0-----:R-:W-:-:S05]  /*0690*/  IADD3 R2, P2, PT, R2, 0x80, RZ ;  /* 0x0000008002027810 */ /* 0x001fca0007f5e0ff */
[----:B------:R-:W-:Y:S01]  /*06a0*/  IMAD.X R3, RZ, RZ, R3, P2 ;  /* 0x000000ffff037224 */ /* 0x000fe200010e0603 */
[----:B--2---:R-:W-:Y:S02]  /*06b0*/  LOP3.LUT R10, R25, R10, RZ, 0xc0, !PT ;  /* 0x0000000a190a7212 */ /* 0x004fe400078ec0ff */
[----:B------:R-:W-:Y:S01]  /*06c0*/  LOP3.LUT R25, R27, R11, RZ, 0xc0, !PT ;  /* 0x0000000b1b197212 */ /* 0x000fe200078ec0ff */
[----:B------:R-:W-:-:S05]  /*06d0*/  IMAD.SHL.U32 R27, R9, 0x400000, RZ ;  /* 0x00400000091b7824 */ /* 0x000fca00078e00ff */
[--C-:B------:R-:W-:Y:S02]  /*06e0*/  SHF.R.S32.HI R11, RZ, 0x1f, R27.reuse ;  /* 0x0000001fff0b7819 */ /* 0x100fe4000001141b */
[----:B------:R-:W-:Y:S02]  /*06f0*/  SHF.R.S32.HI R27, RZ, 0x1f, R27 ;  /* 0x0000001fff1b7819 */ /* 0x000fe4000001141b */
[----:B---3--:R-:W-:Y:S01]  /*0700*/  LOP3.LUT R11, R11, R14, RZ, 0xc0, !PT ;  /* 0x0000000e0b0b7212 */ /* 0x008fe200078ec0ff */
[----:B------:R-:W-:Y:S01]  /*0710*/  IMAD.SHL.U32 R14, R9, 0x100000, RZ ;  /* 0x00100000090e7824 */ /* 0x000fe200078e00ff */
[----:B------:R-:W-:Y:S01]  /*0720*/  LOP3.LUT R15, R27, R15, RZ, 0xc0, !PT ;  /* 0x0000000f1b0f7212 */ /* 0x000fe200078ec0ff */
[----:B------:R-:W-:Y:S01]  /*0730*/  IMAD.SHL.U32 R27, R9, 0x200000, RZ ;  /* 0x00200000091b7824 */ /* 0x000fe200078e00ff */
[----:B------:R-:W-:-:S04]  /*0740*/  IADD3 R11, P0, P1, R11, R10, R23 ;  /* 0x0000000a0b0b7210 */ /* 0x000fc8000791e017 */
[----:B------:R-:W-:Y:S02]  /*0750*/  IADD3.X R10, PT, PT, R15, R25, R22, P0, P1 ;  /* 0x000000190f0a7210 */ /* 0x000fe400007e2416 */
[--C-:B------:R-:W-:Y:S02]  /*0760*/  SHF.R.S32.HI R23, RZ, 0x1f, R27.reuse ;  /* 0x0000001fff177819 */ /* 0x100fe4000001141b */
[--C-:B------:R-:W-:Y:S02]  /*0770*/  SHF.R.S32.HI R15, RZ, 0x1f, R14.reuse ;  /* 0x0000001fff0f7819 */ /* 0x100fe4000001140e */
[----:B------:R-:W-:Y:S02]  /*0780*/  SHF.R.S32.HI R25, RZ, 0x1f, R14 ;  /* 0x0000001fff197819 */ /* 0x000fe4000001140e */
[----:B----4-:R-:W-:Y:S01]  /*0790*/  LOP3.LUT R12, R23, R12, RZ, 0xc0, !PT ;  /* 0x0000000c170c7212 */ /* 0x010fe200078ec0ff */
[----:B------:R-:W-:Y:S01]  /*07a0*/  IMAD.SHL.U32 R23, R9, 0x80000, RZ ;  /* 0x0008000009177824 */ /* 0x000fe200078e00ff */
[----:B-----5:R-:W-:Y:S01]  /*07b0*/  LOP3.LUT R16, R15, R16, RZ, 0xc0, !PT ;  /* 0x000000100f107212 */ /* 0x020fe200078ec0ff */
[----:B------:R-:W-:Y:S01]  /*07c0*/  IMAD.SHL.U32 R15, R9, 0x40000, RZ ;  /* 0x00040000090f7824 */ /* 0x000fe200078e00ff */
[----:B------:R-:W-:-:S02]  /*07d0*/  SHF.R.S32.HI R27, RZ, 0x1f, R27 ;  /* 0x0000001fff1b7819 */ /* 0x000fc4000001141b */
[----:B------:R-:W-:Y:S02]  /*07e0*/  LOP3.LUT R14, R25, R17, RZ, 0xc0, !PT ;  /* 0x00000011190e7212 */ /* 0x000fe400078ec0ff */
[----:B------:R-:W-:Y:S02]  /*07f0*/  IADD3 R16, P0, P1, R16, R12, R11 ;  /* 0x0000000c10107210 */ /* 0x000fe4000791e00b */
[----:B------:R-:W-:Y:S02]  /*0800*/  SHF.R.S32.HI R17, RZ, 0x1f, R23 ;  /* 0x0000001fff117819 */ /* 0x000fe40000011417 */
[----:B------:R-:W-:Y:S02]  /*0810*/  SHF.R.S32.HI R11, RZ, 0x1f, R15 ;  /* 0x0000001fff0b7819 */ /* 0x000fe4000001140f */
[----:B------:R-:W-:Y:S02]  /*0820*/  LOP3.LUT R13, R27, R13, RZ, 0xc0, !PT ;  /* 0x0000000d1b0d7212 */ /* 0x000fe400078ec0ff */
[----:B------:R-:W-:-:S02]  /*0830*/  LOP3.LUT R17, R17, R18, RZ, 0xc0, !PT ;  /* 0x0000001211117212 */ /* 0x000fc400078ec0ff */
[----:B------:R-:W-:Y:S02]  /*0840*/  LOP3.LUT R12, R11, R20, RZ, 0xc0, !PT ;  /* 0x000000140b0c7212 */ /* 0x000fe400078ec0ff */
[----:B------:R-:W-:Y:S01]  /*0850*/  IADD3.X R10, PT, PT, R14, R13, R10, P0, P1 ;  /* 0x0000000d0e0a7210 */ /* 0x000fe200007e240a */
[C---:B------:R-:W-:Y:S01]  /*0860*/  IMAD.U32 R13, R9.reuse, 0x10000, RZ ;  /* 0x00010000090d7824 */ /* 0x040fe200078e00ff */
[----:B------:R-:W-:Y:S01]  /*0870*/  IADD3 R12, P0, P1, R12, R17, R16 ;  /* 0x000000110c0c7210 */ /* 0x000fe2000791e010 */
[----:B------:R-:W-:Y:S01]  /*0880*/  IMAD.SHL.U32 R17, R9, 0x20000, RZ ;  /* 0x0002000009117824 */ /* 0x000fe200078e00ff */
[----:B------:R-:W-:Y:S02]  /*0890*/  SHF.R.S32.HI R23, RZ, 0x1f, R23 ;  /* 0x0000001fff177819 */ /* 0x000fe40000011417 */
[----:B------:R-:W-:Y:S02]  /*08a0*/  SHF.R.S32.HI R15, RZ, 0x1f, R15 ;  /* 0x0000001fff0f7819 */ /* 0x000fe4000001140f */
[----:B------:R-:W-:-:S02]  /*08b0*/  LOP3.LUT R19, R23, R19, RZ, 0xc0, !PT ;  /* 0x0000001317137212 */ /* 0x000fc400078ec0ff */
[----:B------:R-:W-:Y:S02]  /*08c0*/  LOP3.LUT R14, R15, R21, RZ, 0xc0, !PT ;  /* 0x000000150f0e7212 */ /* 0x000fe400078ec0ff */
[----:B------:R-:W-:Y:S02]  /*08d0*/  SHF.R.S32.HI R15, RZ, 0x1f, R17 ;  /* 0x0000001fff0f7819 */ /* 0x000fe40000011411 */
[----:B------:R-:W-:Y:S02]  /*08e0*/  SHF.R.S32.HI R11, RZ, 0x1f, R13 ;  /* 0x0000001fff0b7819 */ /* 0x000fe4000001140d */
[----:B------:R-:W-:Y:S02]  /*08f0*/  IADD3.X R14, PT, PT, R14, R19, R10, P0, P1 ;  /* 0x000000130e0e7210 */ /* 0x000fe400007e240a */
[----:B------:R-:W-:Y:S02]  /*0900*/  SHF.R.S32.HI R17, RZ, 0x1f, R17 ;  /* 0x0000001fff117819 */ /* 0x000fe40000011411 */
[----:B------:R-:W-:-:S02]  /*0910*/  SHF.R.S32.HI R13, RZ, 0x1f, R13 ;  /* 0x0000001fff0d7819 */ /* 0x000fc4000001140d */
[----:B------:R-:W-:Y:S02]  /*0920*/  LOP3.LUT R15, R15, R6, RZ, 0xc0, !PT ;  /* 0x000000060f0f7212 */ /* 0x000fe400078ec0ff */
[----:B------:R-:W-:Y:S02]  /*0930*/  LOP3.LUT R10, R11, R4, RZ, 0xc0, !PT ;  /* 0x000000040b0a7212 */ /* 0x000fe400078ec0ff */
[----:B------:R-:W-:Y:S02]  /*0940*/  LOP3.LUT R7, R17, R7, RZ, 0xc0, !PT ;  /* 0x0000000711077212 */ /* 0x000fe400078ec0ff */
[----:B------:R-:W-:Y:S02]  /*0950*/  LOP3.LUT R4, R13, R5, RZ, 0xc0, !PT ;  /* 0x000000050d047212 */ /* 0x000fe400078ec0ff */
[----:B------:R-:W-:Y:S02]  /*0960*/  IADD3 R10, P0, P1, R10, R15, R12 ;  /* 0x0000000f0a0a7210 */ /* 0x000fe4000791e00c */
[----:B------:R-:W-:-:S02]  /*0970*/  SHF.R.U64 R9, R9, 0x10, R8 ;  /* 0x0000001009097819 */ /* 0x000fc40000001208 */
[----:B------:R-:W-:Y:S02]  /*0980*/  IADD3.X R11, PT, PT, R4, R7, R14, P0, P1 ;  /* 0x00000007040b7210 */ /* 0x000fe400007e240e */
[----:B------:R-:W-:Y:S01]  /*0990*/  SHF.R.U32.HI R8, RZ, 0x10, R8 ;  /* 0x00000010ff087819 */ /* 0x000fe20000011608 */
[----:B------:R-:W-:Y:S06]  /*09a0*/  BRA.U UP1, `(.L_x_2) ;  /* 0xfffffff9011c7547 */ /* 0x000fec000b83ffff */
.L_x_1:
[----:B------:R-:W-:Y:S05]  /*09b0*/  BRA.U !UP0, `(.L_x_0) ;  /* 0x00000009082c7547 */ /* 0x000fea000b800000 */
[----:B------:R-:W-:Y:S02]  /*09c0*/  UISETP.GE.U32.AND UP1, UPT, UR14, 0x8, UPT ;  /* 0x000000080e00788c */ /* 0x000fe4000bf26070 */
[----:B------:R-:W-:Y:S02]  /*09d0*/  ULOP3.LUT UR9, UR8, 0x7, URZ, 0xc0, !UPT ;  /* 0x0000000708097892 */ /* 0x000fe4000f8ec0ff */
[----:B------:R-:W-:Y:S02]  /*09e0*/  UISETP.GE.U32.AND.EX UP1, UPT, URZ, URZ, UPT, UP1 ;  /* 0x000000ffff00728c */ /* 0x000fe4000bf26110 */
[----:B------:R-:W-:-:S04]  /*09f0*/  UISETP.NE.U32.AND UP0, UPT, UR9, URZ, UPT ;  /* 0x000000ff0900728c */ /* 0x000fc8000bf05070 */
[----:B------:R-:W-:-:S03]  /*0a00*/  UISETP.NE.AND.EX UP0, UPT, URZ, URZ, UPT, UP0 ;  /* 0x000000ffff00728c */ /* 0x000fc6000bf05300 */
[----:B------:R-:W-:Y:S08]  /*0a10*/  BRA.U !UP1, `(.L_x_3) ;  /* 0x0000000509047547 */ /* 0x000ff0000b800000 */
[----:B------:R-:W0:Y:S02]  /*0a20*/  LDCU.64 UR10, c[0x0][0x388] ;  /* 0x00007100ff0a77ac */ /* 0x000e240008000a00 */
[----:B0-----:R-:W-:-:S04]  /*0a30*/  ULEA UR4, UP1, UR5, UR10, 0x3 ;  /* 0x0000000a05047291 */ /* 0x001fc8000f8218ff */
[----:B------:R-:W-:Y:S02]  /*0a40*/  ULEA.HI.X UR7, UR5, UR11, UR6, 0x3, UP1 ;  /* 0x0000000b05077291 */ /* 0x000fe400088f1c06 */
[----:B------:R-:W-:-:S04]  /*0a50*/  IMAD.U32 R22, RZ, RZ, UR4 ;  /* 0x00000004ff167e24 */ /* 0x000fc8000f8e00ff */
[----:B------:R-:W-:-:S05]  /*0a60*/  IMAD.U32 R23, RZ, RZ, UR7 ;  /* 0x00000007ff177e24 */ /* 0x000fca000f8e00ff */
[----:B------:R-:W2:Y:S04]  /*0a70*/  LDG.E.64 R20, desc[UR12][R22.64+0x8] ;  /* 0x0000080c16147981 */ /* 0x000ea8000c1e1b00 */
[----:B------:R-:W3:Y:S04]  /*0a80*/  LDG.E.64 R18, desc[UR12][R22.64] ;  /* 0x0000000c16127981 */ /* 0x000ee8000c1e1b00 */
[----:B------:R-:W4:Y:S04]  /*0a90*/  LDG.E.64 R4, desc[UR12][R22.64+0x18] ;  /* 0x0000180c16047981 */ /* 0x000f28000c1e1b00 */
[----:B------:R-:W5:Y:S04]  /*0aa0*/  LDG.E.64 R2, desc[UR12][R22.64+0x10] ;  /* 0x0000100c16027981 */ /* 0x000f68000c1e1b00 */
[----:B------:R-:W5:Y:S04]  /*0ab0*/  LDG.E.64 R6, desc[UR12][R22.64+0x20] ;  /* 0x0000200c16067981 */ /* 0x000f68000c1e1b00 */
[----:B------:R-:W5:Y:S04]  /*0ac0*/  LDG.E.64 R12, desc[UR12][R22.64+0x28] ;  /* 0x0000280c160c7981 */ /* 0x000f68000c1e1b00 */
[----:B------:R-:W5:Y:S04]  /*0ad0*/  LDG.E.64 R14, desc[UR12][R22.64+0x30] ;  /* 0x0000300c160e7981 */ /* 0x000f68000c1e1b00 */
[----:B------:R0:W5:Y:S01]  /*0ae0*/  LDG.E.64 R16, desc[UR12][R22.64+0x38] ;  /* 0x0000380c16107981 */ /* 0x000162000c1e1b00 */
[C---:B------:R-:W-:Y:S01]  /*0af0*/  LOP3.LUT R24, R9.reuse, 0x1, RZ, 0xc0, !PT ;  /* 0x0000000109187812 */ /* 0x040fe200078ec0ff */
[----:B------:R-:W-:-:S03]  /*0b00*/  IMAD.SHL.U32 R25, R9, 0x40000000, RZ ;  /* 0x4000000009197824 */ /* 0x000fc600078e00ff */
[----:B------:R-:W-:Y:S02]  /*0b10*/  ISETP.NE.U32.AND P0, PT, R24, 0x1, PT ;  /* 0x000000011800780c */ /* 0x000fe40003f05070 */
[--C-:B------:R-:W-:Y:S02]  /*0b20*/  SHF.R.S32.HI R27, RZ, 0x1f, R25.reuse ;  /* 0x0000001fff1b7819 */ /* 0x100fe40000011419 */
[----:B------:R-:W-:Y:S02]  /*0b30*/  SHF.R.S32.HI R25, RZ, 0x1f, R25 ;  /* 0x0000001fff197819 */ /* 0x000fe40000011419 */
[----:B------:R-:W-:Y:S01]  /*0b40*/  ISETP.NE.U32.AND.EX P0, PT, RZ, RZ, PT, P0 ;  /* 0x000000ffff00720c */ /* 0x000fe20003f05100 */
[----:B------:R-:W-:-:S04]  /*0b50*/  UIADD3 UR5, UP1, UPT, UR5, 0x8, URZ ;  /* 0x0000000805057890 */ /* 0x000fc8000ff3e0ff */
[----:B------:R-:W-:Y:S01]  /*0b60*/  UIADD3.X UR6, UPT, UPT, URZ, UR6, URZ, UP1, !UPT ;  /* 0x00000006ff067290 */ /* 0x000fe20008ffe4ff */
[----:B--2---:R-:W-:Y:S02]  /*0b70*/  LOP3.LUT R27, R27, R20, RZ, 0xc0, !PT ;  /* 0x000000141b1b7212 */ /* 0x004fe400078ec0ff */
[----:B------:R-:W-:Y:S01]  /*0b80*/  LOP3.LUT R20, R25, R21, RZ, 0xc0, !PT ;  /* 0x0000001519147212 */ /* 0x000fe200078ec0ff */
[C---:B------:R-:W-:Y:S01]  /*0b90*/  IMAD.SHL.U32 R21, R9.reuse, 0x10000000, RZ ;  /* 0x1000000009157824 */ /* 0x040fe200078e00ff */
[----:B---3--:R-:W-:Y:S01]  /*0ba0*/  SEL R24, R18, RZ, !P0 ;  /* 0x000000ff12187207 */ /* 0x008fe20004000000 */
[----:B------:R-:W-:Y:S01]  /*0bb0*/  IMAD.SHL.U32 R25, R9, 0x20000000, RZ ;  /* 0x2000000009197824 */ /* 0x000fe200078e00ff */
[----:B------:R-:W-:Y:S02]  /*0bc0*/  SEL R18, R19, RZ, !P0 ;  /* 0x000000ff13127207 */ /* 0x000fe40004000000 */
[----:B------:R-:W-:Y:S02]  /*0bd0*/  IADD3 R10, P0, P1, R27, R24, R10 ;  /* 0x000000181b0a7210 */ /* 0x000fe4000791e00a */
[----:B------:R-:W-:-:S02]  /*0be0*/  SHF.R.S32.HI R19, RZ, 0x1f, R21 ;  /* 0x0000001fff137819 */ /* 0x000fc40000011415 */
[----:B------:R-:W-:Y:S02]  /*0bf0*/  SHF.R.S32.HI R21, RZ, 0x1f, R21 ;  /* 0x0000001fff157819 */ /* 0x000fe40000011415 */
[----:B0-----:R-:W-:Y:S02]  /*0c00*/  SHF.R.S32.HI R23, RZ, 0x1f, R25 ;  /* 0x0000001fff177819 */ /* 0x001fe40000011419 */
[----:B------:R-:W-:Y:S02]  /*0c10*/  IADD3.X R20, PT, PT, R20, R18, R11, P0, P1 ;  /* 0x0000001214147210 */ /* 0x000fe400007e240b */
[----:B----4-:R-:W-:Y:S01]  /*0c20*/  LOP3.LUT R18, R21, R5, RZ, 0xc0, !PT ;  /* 0x0000000515127212 */ /* 0x010fe200078ec0ff */
[----:B------:R-:W-:Y:S01]  /*0c30*/  IMAD.SHL.U32 R21, R9, 0x8000000, RZ ;  /* 0x0800000009157824 */ /* 0x000fe200078e00ff */
[----:B-----5:R-:W-:Y:S02]  /*0c40*/  LOP3.LUT R2, R23, R2, RZ, 0xc0, !PT ;  /* 0x0000000217027212 */ /* 0x020fe400078ec0ff */
[----:B------:R-:W-:-:S02]  /*0c50*/  LOP3.LUT R19, R19, R4, RZ, 0xc0, !PT ;  /* 0x0000000413137212 */ /* 0x000fc400078ec0ff */
[----:B------:R-:W-:Y:S01]  /*0c60*/  SHF.R.S32.HI R25, RZ, 0x1f, R25 ;  /* 0x0000001fff197819 */ /* 0x000fe20000011419 */
[----:B------:R-:W-:Y:S01]  /*0c70*/  IMAD.SHL.U32 R5, R9, 0x4000000, RZ ;  /* 0x0400000009057824 */ /* 0x000fe200078e00ff */
[----:B------:R-:W-:Y:S02]  /*0c80*/  IADD3 R10, P0, P1, R19, R2, R10 ;  /* 0x00000002130a7210 */ /* 0x000fe4000791e00a */
[----:B------:R-:W-:Y:S02]  /*0c90*/  LOP3.LUT R3, R25, R3, RZ, 0xc0, !PT ;  /* 0x0000000319037212 */ /* 0x000fe400078ec0ff */
[--C-:B------:R-:W-:Y:S02]  /*0ca0*/  SHF.R.S32.HI R19, RZ, 0x1f, R21.reuse ;  /* 0x0000001fff137819 */ /* 0x100fe40000011415 */
[----:B------:R-:W-:Y:S02]  /*0cb0*/  SHF.R.S32.HI R21, RZ, 0x1f, R21 ;  /* 0x0000001fff157819 */ /* 0x000fe40000011415 */
[----:B------:R-:W-:Y:S01]  /*0cc0*/  IADD3.X R18, PT, PT, R18, R3, R20, P0, P1 ;  /* 0x0000000312127210 */ /* 0x000fe200007e2414 */
[----:B------:R-:W-:Y:S01]  /*0cd0*/  IMAD.SHL.U32 R11, R9, 0x1000000, RZ ;  /* 0x01000000090b7824 */ /* 0x000fe200078e00ff */
[----:B------:R-:W-:-:S02]  /*0ce0*/  SHF.R.S32.HI R3, RZ, 0x1f, R5 ;  /* 0x0000001fff037819 */ /* 0x000fc40000011405 */
[----:B------:R-:W-:Y:S01]  /*0cf0*/  LOP3.LUT R21, R21, R7, RZ, 0xc0, !PT ;  /* 0x0000000715157212 */ /* 0x000fe200078ec0ff */
[----:B------:R-:W-:Y:S01]  /*0d00*/  IMAD.SHL.U32 R7, R9, 0x2000000, RZ ;  /* 0x0200000009077824 */ /* 0x000fe200078e00ff */
[----:B------:R-:W-:Y:S02]  /*0d10*/  SHF.R.S32.HI R5, RZ, 0x1f, R5 ;  /* 0x0000001fff057819 */ /* 0x000fe40000011405 */
[----:B------:R-:W-:Y:S02]  /*0d20*/  LOP3.LUT R19, R19, R6, RZ, 0xc0, !PT ;  /* 0x0000000613137212 */ /* 0x000fe400078ec0ff */
[----:B------:R-:W-:Y:S02]  /*0d30*/  LOP3.LUT R2, R3, R12, RZ, 0xc0, !PT ;  /* 0x0000000c03027212 */ /* 0x000fe400078ec0ff */
[----:B------:R-:W-:Y:S02]  /*0d40*/  LOP3.LUT R4, R5, R13, RZ, 0xc0, !PT ;  /* 0x0000000d05047212 */ /* 0x000fe400078ec0ff */
[----:B------:R-:W-:-:S02]  /*0d50*/  SHF.R.S32.HI R5, RZ, 0x1f, R7 ;  /* 0x0000001fff057819 */ /* 0x000fc40000011407 */
[----:B------:R-:W-:Y:S02]  /*0d60*/  SHF.R.S32.HI R3, RZ, 0x1f, R11 ;  /* 0x0000001fff037819 */ /* 0x000fe4000001140b */
[----:B------:R-:W-:Y:S02]  /*0d70*/  IADD3 R2, P0, P1, R2, R19, R10 ;  /* 0x0000001302027210 */ /* 0x000fe4000791e00a */
[----:B------:R-:W-:Y:S02]  /*0d80*/  SHF.R.S32.HI R7, RZ, 0x1f, R7 ;  /* 0x0000001fff077819 */ /* 0x000fe40000011407 */
[----:B------:R-:W-:Y:S02]  /*0d90*/  LOP3.LUT R5, R5, R14, RZ, 0xc0, !PT ;  /* 0x0000000e05057212 */ /* 0x000fe400078ec0ff */
[----:B------:R-:W-:Y:S02]  /*0da0*/  LOP3.LUT R10, R3, R16, RZ, 0xc0, !PT ;  /* 0x00000010030a7212 */ /* 0x000fe400078ec0ff */
[----:B------:R-:W-:-:S02]  /*0db0*/  SHF.R.S32.HI R11, RZ, 0x1f, R11 ;  /* 0x0000001fff0b7819 */ /* 0x000fc4000001140b */
[----:B------:R-:W-:Y:S02]  /*0dc0*/  IADD3.X R4, PT, PT, R4, R21, R18, P0, P1 ;  /* 0x0000001504047210 */ /* 0x000fe400007e2412 */
[----:B------:R-:W-:Y:S02]  /*0dd0*/  LOP3.LUT R14, R7, R15, RZ, 0xc0, !PT ;  /* 0x0000000f070e7212 */ /* 0x000fe400078ec0ff */
[----:B------:R-:W-:Y:S02]  /*0de0*/  IADD3 R10, P0, P1, R10, R5, R2 ;  /* 0x000000050a0a7210 */ /* 0x000fe4000791e002 */
[----:B------:R-:W-:Y:S02]  /*0df0*/  LOP3.LUT R11, R11, R17, RZ, 0xc0, !PT ;  /* 0x000000110b0b7212 */ /* 0x000fe400078ec0ff */
[--C-:B------:R-:W-:Y:S02]  /*0e00*/  SHF.R.U64 R9, R9, 0x8, R8.reuse ;  /* 0x0000000809097819 */ /* 0x100fe40000001208 */
[----:B------:R-:W-:-:S02]  /*0e10*/  SHF.R.U32.HI R8, RZ, 0x8, R8 ;  /* 0x00000008ff087819 */ /* 0x000fc40000011608 */
[----:B------:R-:W-:-:S07]  /*0e20*/  IADD3.X R11, PT, PT, R11, R14, R4, P0, P1 ;  /* 0x0000000e0b0b7210 */ /* 0x000fce00007e2404 */
.L_x_3:
[----:B------:R-:W-:Y:S05]  /*0e30*/  BRA.U !UP0, `(.L_x_0) ;  /* 0x00000005080c7547 */ /* 0x000fea000b800000 */
[----:B------:R-:W-:Y:S02]  /*0e40*/  UISETP.GE.U32.AND UP1, UPT, UR9, 0x4, UPT ;  /* 0x000000040900788c */ /* 0x000fe4000bf26070 */
[----:B------:R-:W-:Y:S02]  /*0e50*/  ULOP3.LUT UR8, UR8, 0x3, URZ, 0xc0, !UPT ;  /* 0x0000000308087892 */ /* 0x000fe4000f8ec0ff */
[----:B------:R-:W-:Y:S02]  /*0e60*/  UISETP.GE.U32.AND.EX UP1, UPT, URZ, URZ, UPT, UP1 ;  /* 0x000000ffff00728c */ /* 0x000fe4000bf26110 */
[----:B------:R-:W-:Y:S01]  /*0e70*/  UISETP.NE.U32.AND UP0, UPT, UR8, URZ, UPT ;  /* 0x000000ff0800728c */ /* 0x000fe2000bf05070 */
[----:B------:R-:W-:-:S03]  /*0e80*/  UMOV UR4, URZ ;  /* 0x000000ff00047c82 */ /* 0x000fc60008000000 */
[----:B------:R-:W-:-:S03]  /*0e90*/  UISETP.NE.AND.EX UP0, UPT, UR4, URZ, UPT, UP0 ;  /* 0x000000ff0400728c */ /* 0x000fc6000bf05300 */
        /* <DEDUP_REMOVED lines=20> */
[----:B------:R-:W-:Y:S01]  /*0fe0*/  IMAD.SHL.U32 R12, R9, 0x10000000, RZ ;  /* 0x10000000090c7824 */ /* 0x000fe200078e00ff */
[----:B---3--:R-:W-:Y:S02]  /*0ff0*/  SEL R13, R6, RZ, !P0 ;  /* 0x000000ff060d7207 */ /* 0x008fe40004000000 */
[----:B------:R-:W-:Y:S01]  /*1000*/  SEL R6, R7, RZ, !P0 ;  /* 0x000000ff07067207 */ /* 0x000fe20004000000 */
[----:B------:R-:W-:Y:S01]  /*1010*/  IMAD.SHL.U32 R7, R9, 0x20000000, RZ ;  /* 0x2000000009077824 */ /* 0x000fe200078e00ff */
[----:B------:R-:W-:Y:S02]  /*1020*/  IADD3 R10, P0, P1, R19, R13, R10 ;  /* 0x0000000d130a7210 */ /* 0x000fe4000791e00a */
[----:B0-----:R-:W-:-:S02]  /*1030*/  SHF.R.S32.HI R15, RZ, 0x1f, R12 ;  /* 0x0000001fff0f7819 */ /* 0x001fc4000001140c */
[--C-:B------:R-:W-:Y:S02]  /*1040*/  SHF.R.S32.HI R13, RZ, 0x1f, R7.reuse ;  /* 0x0000001fff0d7819 */ /* 0x100fe40000011407 */
[----:B----4-:R-:W-:Y:S02]  /*1050*/  LOP3.LUT R15, R15, R4, RZ, 0xc0, !PT ;  /* 0x000000040f0f7212 */ /* 0x010fe400078ec0ff */
[----:B------:R-:W-:Y:S02]  /*1060*/  SHF.R.S32.HI R7, RZ, 0x1f, R7 ;  /* 0x0000001fff077819 */ /* 0x000fe40000011407 */
[----:B-----5:R-:W-:Y:S02]  /*1070*/  LOP3.LUT R13, R13, R2, RZ, 0xc0, !PT ;  /* 0x000000020d0d7212 */ /* 0x020fe400078ec0ff */
[----:B------:R-:W-:Y:S02]  /*1080*/  SHF.R.S32.HI R4, RZ, 0x1f, R12 ;  /* 0x0000001fff047819 */ /* 0x000fe4000001140c */
[----:B------:R-:W-:-:S02]  /*1090*/  IADD3.X R6, PT, PT, R17, R6, R11, P0, P1 ;  /* 0x0000000611067210 */ /* 0x000fc400007e240b */
[----:B------:R-:W-:Y:S02]  /*10a0*/  LOP3.LUT R7, R7, R3, RZ, 0xc0, !PT ;  /* 0x0000000307077212 */ /* 0x000fe400078ec0ff */
[----:B------:R-:W-:Y:S02]  /*10b0*/  IADD3 R10, P0, P1, R15, R13, R10 ;  /* 0x0000000d0f0a7210 */ /* 0x000fe4000791e00a */
[----:B------:R-:W-:Y:S02]  /*10c0*/  LOP3.LUT R4, R4, R5, RZ, 0xc0, !PT ;  /* 0x0000000504047212 */ /* 0x000fe400078ec0ff */
[--C-:B------:R-:W-:Y:S02]  /*10d0*/  SHF.R.U64 R9, R9, 0x4, R8.reuse ;  /* 0x0000000409097819 */ /* 0x100fe40000001208 */
[----:B------:R-:W-:Y:S02]  /*10e0*/  SHF.R.U32.HI R8, RZ, 0x4, R8 ;  /* 0x00000004ff087819 */ /* 0x000fe40000011608 */
[----:B------:R-:W-:-:S07]  /*10f0*/  IADD3.X R11, PT, PT, R4, R7, R6, P0, P1 ;  /* 0x00000007040b7210 */ /* 0x000fce00007e2406 */
.L_x_4:
[----:B------:R-:W-:Y:S05]  /*1100*/  BRA.U !UP0, `(.L_x_0) ;  /* 0x0000000108587547 */ /* 0x000fea000b800000 */
[----:B------:R-:W0:Y:S02]  /*1110*/  LDCU.64 UR10, c[0x0][0x388] ;  /* 0x00007100ff0a77ac */ /* 0x000e240008000a00 */
[----:B0-----:R-:W-:-:S04]  /*1120*/  ULEA UR7, UP0, UR5, UR10, 0x3 ;  /* 0x0000000a05077291 */ /* 0x001fc8000f8018ff */
[----:B------:R-:W-:-:S12]  /*1130*/  ULEA.HI.X UR5, UR5, UR11, UR6, 0x3, UP0 ;  /* 0x0000000b05057291 */ /* 0x000fd800080f1c06 */
.L_x_5:
[----:B------:R-:W-:Y:S02]  /*1140*/  IMAD.U32 R2, RZ, RZ, UR7 ;  /* 0x00000007ff027e24 */ /* 0x000fe4000f8e00ff */
[----:B------:R-:W-:-:S06]  /*1150*/  IMAD.U32 R3, RZ, RZ, UR5 ;  /* 0x00000005ff037e24 */ /* 0x000fcc000f8e00ff */
[----:B------:R-:W2:Y:S01]  /*1160*/  LDG.E.64 R2, desc[UR12][R2.64] ;  /* 0x0000000c02027981 */ /* 0x000ea2000c1e1b00 */
[C---:B------:R-:W-:Y:S01]  /*1170*/  LOP3.LUT R4, R9.reuse, 0x1, RZ, 0xc0, !PT ;  /* 0x0000000109047812 */ /* 0x040fe200078ec0ff */
[----:B------:R-:W-:Y:S01]  /*1180*/  UIADD3 UR8, UP0, UPT, UR8, -0x1, URZ ;  /* 0xffffffff08087890 */ /* 0x000fe2000ff1e0ff */
[--C-:B------:R-:W-:Y:S01]  /*1190*/  SHF.R.U64 R9, R9, 0x1, R8.reuse ;  /* 0x0000000109097819 */ /* 0x100fe20000001208 */
[----:B------:R-:W-:Y:S01]  /*11a0*/  UIADD3 UR7, UP1, UPT, UR7, 0x8, URZ ;  /* 0x0000000807077890 */ /* 0x000fe2000ff3e0ff */
[----:B------:R-:W-:Y:S01]  /*11b0*/  ISETP.NE.U32.AND P0, PT, R4, 0x1, PT ;  /* 0x000000010400780c */ /* 0x000fe20003f05070 */
[----:B------:R-:W-:Y:S01]  /*11c0*/  UIADD3.X UR4, UPT, UPT, UR4, -0x1, URZ, UP0, !UPT ;  /* 0xffffffff04047890 */ /* 0x000fe200087fe4ff */
[----:B------:R-:W-:Y:S01]  /*11d0*/  SHF.R.U32.HI R8, RZ, 0x1, R8 ;  /* 0x00000001ff087819 */ /* 0x000fe20000011608 */
[----:B------:R-:W-:Y:S01]  /*11e0*/  UISETP.NE.U32.AND UP0, UPT, UR8, URZ, UPT ;  /* 0x000000ff0800728c */ /* 0x000fe2000bf05070 */
[----:B------:R-:W-:Y:S01]  /*11f0*/  ISETP.NE.U32.AND.EX P0, PT, RZ, RZ, PT, P0 ;  /* 0x000000ffff00720c */ /* 0x000fe20003f05100 */
[----:B------:R-:W-:-:S02]  /*1200*/  UIADD3.X UR5, UPT, UPT, URZ, UR5, URZ, UP1, !UPT ;  /* 0x00000005ff057290 */ /* 0x000fc40008ffe4ff */
[----:B------:R-:W-:Y:S01]  /*1210*/  UISETP.NE.AND.EX UP0, UPT, UR4, URZ, UPT, UP0 ;  /* 0x000000ff0400728c */ /* 0x000fe2000bf05300 */
[----:B--2---:R-:W-:Y:S02]  /*1220*/  SEL R5, R2, RZ, !P0 ;  /* 0x000000ff02057207 */ /* 0x004fe40004000000 */
[----:B------:R-:W-:Y:S02]  /*1230*/  SEL R4, R3, RZ, !P0 ;  /* 0x000000ff03047207 */ /* 0x000fe40004000000 */
[----:B------:R-:W-:-:S05]  /*1240*/  IADD3 R10, P0, PT, R10, R5, RZ ;  /* 0x000000050a0a7210 */ /* 0x000fca0007f1e0ff */
[----:B------:R-:W-:Y:S01]  /*1250*/  IMAD.X R11, R11, 0x1, R4, P0 ;  /* 0x000000010b0b7824 */ /* 0x000fe200000e0604 */
[----:B------:R-:W-:Y:S07]  /*1260*/  BRA.U UP0, `(.L_x_5) ;  /* 0xfffffffd00b47547 */ /* 0x000fee000b83ffff */
.L_x_0:
[----:B------:R-:W0:Y:S02]  /*1270*/  LDCU.64 UR4, c[0x0][0x390] ;  /* 0x00007200ff0477ac */ /* 0x000e240008000a00 */
[----:B0-----:R-:W-:-:S04]  /*1280*/  LEA R2, P0, R0, UR4, 0x3 ;  /* 0x0000000400027c11 */ /* 0x001fc8000f8018ff */
[----:B------:R-:W-:-:S05]  /*1290*/  LEA.HI.X R3, R0, UR5, RZ, 0x3, P0 ;  /* 0x0000000500037c11 */ /* 0x000fca00080f1cff */
[----:B------:R-:W-:Y:S01]  /*12a0*/  STG.E.64 desc[UR12][R2.64], R10 ;  /* 0x0000000a02007986 */ /* 0x000fe2000c101b0c */
[----:B------:R-:W-:Y:S05]  /*12b0*/  EXIT ;  /* 0x000000000000794d */ /* 0x000fea0003800000 */
.L_x_6:
[----:B------:R-:W-:-:S00]  /*12c0*/  BRA `(.L_x_6) ;  /* 0xfffffffc00fc7947 */ /* 0x000fc0000383ffff */
[----:B------:R-:W-:-:S00]  /*12d0*/  NOP ;  /* 0x0000000000007918 */ /* 0x000fc00000000000 */
        /* <DEDUP_REMOVED lines=10> */
.L_x_7:


//--------------------- .nv.shared.reserved.0     --------------------------
	.section	.nv.shared.reserved.0,"aw",@nobits
	.weak		__nv_reservedSMEM_offset_0_alias
	.size		__nv_reservedSMEM_offset_0_alias, 0, 64
	.other		__nv_reservedSMEM_offset_0_alias,@"STO_CUDA_RESERVED_SHARED STV_DEFAULT"
__nv_reservedSMEM_offset_0_alias:
	.zero		0
	.zero		64


//--------------------- .nv.constant0._Z10ssp_on_gpumPmS_ --------------------------
	.section	.nv.constant0._Z10ssp_on_gpumPmS_,"a",@progbits
	.sectionflags	@""
	.align	4
.nv.constant0._Z10ssp_on_gpumPmS_:
	.zero		920


//--------------------- SYMBOLS --------------------------

	.type		.nv.reservedSmem.offset0,@object
	.size		.nv.reservedSmem.offset0,0x4
